//
// Generated by NVIDIA NVVM Compiler
//
// Compiler Build ID: CL-36424714
// Cuda compilation tools, release 13.0, V13.0.88
// Based on NVVM 20.0.0
//

.version 9.0
.target sm_100
.address_size 64

	// .globl	_Z8abs_diffPKfS0_Pfi

.visible .entry _Z8abs_diffPKfS0_Pfi(
	.param .u64 .ptr .align 1 _Z8abs_diffPKfS0_Pfi_param_0,
	.param .u64 .ptr .align 1 _Z8abs_diffPKfS0_Pfi_param_1,
	.param .u64 .ptr .align 1 _Z8abs_diffPKfS0_Pfi_param_2,
	.param .u32 _Z8abs_diffPKfS0_Pfi_param_3
)
{
	.reg .pred 	%p<2>;
	.reg .b32 	%r<6>;
	.reg .b32 	%f<5>;
	.reg .b64 	%rd<11>;

	ld.param.u64 	%rd1, [_Z8abs_diffPKfS0_Pfi_param_0];
	ld.param.u64 	%rd2, [_Z8abs_diffPKfS0_Pfi_param_1];
	ld.param.u64 	%rd3, [_Z8abs_diffPKfS0_Pfi_param_2];
	ld.param.u32 	%r2, [_Z8abs_diffPKfS0_Pfi_param_3];
	mov.u32 	%r3, %ctaid.x;
	mov.u32 	%r4, %ntid.x;
	mov.u32 	%r5, %tid.x;
	mad.lo.s32 	%r1, %r3, %r4, %r5;
	setp.ge.s32 	%p1, %r1, %r2;
	@%p1 bra 	$L__BB0_2;
	cvta.to.global.u64 	%rd4, %rd1;
	cvta.to.global.u64 	%rd5, %rd2;
	cvta.to.global.u64 	%rd6, %rd3;
	mul.wide.s32 	%rd7, %r1, 4;
	add.s64 	%rd8, %rd4, %rd7;
	ld.global.f32 	%f1, [%rd8];
	add.s64 	%rd9, %rd5, %rd7;
	ld.global.f32 	%f2, [%rd9];
	sub.f32 	%f3, %f1, %f2;
	abs.f32 	%f4, %f3;
	add.s64 	%rd10, %rd6, %rd7;
	st.global.f32 	[%rd10], %f4;
$L__BB0_2:
	ret;

}


// ===== COMPILED SASS (sm_100) =====

	.target	sm_100

	.elftype	@"ET_EXEC"


//--------------------- .note.nv.tkinfo           --------------------------
	.section	.note.nv.tkinfo,"",@"SHT_NOTE"
	.sectionflags	@"SHF_NOTE_NV_TKINFO"
	.tkinfo
        /*0018*/ 	.word	0x00000002
        /*0030*/ 	.string	""
        /*0030*/ 	.string	"ptxas"
        /*0030*/ 	.string	"Cuda compilation tools, release 13.0, V13.0.88"
        /*0030*/ 	.string	"Build cuda_13.0.r13.0/compiler.36424714_0"
        /*0030*/ 	.string	"-arch sm_100 -m 64 "



//--------------------- .note.nv.cuinfo           --------------------------
	.section	.note.nv.cuinfo,"",@"SHT_NOTE"
	.sectionflags	@"SHF_NOTE_NV_CUINFO"
        /*0018*/ 	.short	0x0002
        /*001a*/ 	.short	0x0064
        /*001c*/ 	.short	0x0082
	.zero		2


//--------------------- .nv.info                  --------------------------
	.section	.nv.info,"",@"SHT_CUDA_INFO"
	.align	4


	//----- nvinfo : EIATTR_REGCOUNT
	.align		4
        /*0000*/ 	.byte	0x04, 0x2f
        /*0002*/ 	.short	(.L_1 - .L_0)
	.align		4
.L_0:
        /*0004*/ 	.word	index@(_Z8abs_diffPKfS0_Pfi)
        /*0008*/ 	.word	0x0000000c


	//----- nvinfo : EIATTR_FRAME_SIZE
	.align		4
.L_1:
        /*000c*/ 	.byte	0x04, 0x11
        /*000e*/ 	.short	(.L_3 - .L_2)
	.align		4
.L_2:
        /*0010*/ 	.word	index@(_Z8abs_diffPKfS0_Pfi)
        /*0014*/ 	.word	0x00000000


	//----- nvinfo : EIATTR_MIN_STACK_SIZE
	.align		4
.L_3:
        /*0018*/ 	.byte	0x04, 0x12
        /*001a*/ 	.short	(.L_5 - .L_4)
	.align		4
.L_4:
        /*001c*/ 	.word	index@(_Z8abs_diffPKfS0_Pfi)
        /*0020*/ 	.word	0x00000000
.L_5:


//--------------------- .nv.compat                --------------------------
	.section	.nv.compat,"",@"SHT_CUDA_COMPAT_INFO"
	.align	4
        /*0000*/ 	.byte	0x02, 0x09, 0x00, 0x00, 0x02, 0x02, 0x01, 0x00, 0x02, 0x05, 0x05, 0x00, 0x03, 0x07, 0x01, 0x01
        /*0010*/ 	.byte	0x02, 0x03, 0x00, 0x00, 0x02, 0x06, 0x01, 0x00, 0x04, 0x0b, 0x08, 0x00, 0x09, 0x00, 0x00, 0x00
        /*0020*/ 	.byte	0x00, 0x00, 0x00, 0x00


//--------------------- .nv.info._Z8abs_diffPKfS0_Pfi --------------------------
	.section	.nv.info._Z8abs_diffPKfS0_Pfi,"",@"SHT_CUDA_INFO"
	.sectionflags	@""
	.align	4


	//----- nvinfo : EIATTR_CUDA_API_VERSION
	.align		4
        /*0000*/ 	.byte	0x04, 0x37
        /*0002*/ 	.short	(.L_7 - .L_6)
.L_6:
        /*0004*/ 	.word	0x00000082


	//----- nvinfo : EIATTR_KPARAM_INFO
	.align		4
.L_7:
        /*0008*/ 	.byte	0x04, 0x17
        /*000a*/ 	.short	(.L_9 - .L_8)
.L_8:
        /*000c*/ 	.word	0x00000000
        /*0010*/ 	.short	0x0003
        /*0012*/ 	.short	0x0018
        /*0014*/ 	.byte	0x00, 0xf0, 0x11, 0x00


	//----- nvinfo : EIATTR_KPARAM_INFO
	.align		4
.L_9:
        /*0018*/ 	.byte	0x04, 0x17
        /*001a*/ 	.short	(.L_11 - .L_10)
.L_10:
        /*001c*/ 	.word	0x00000000
        /*0020*/ 	.short	0x0002
        /*0022*/ 	.short	0x0010
        /*0024*/ 	.byte	0x00, 0xf5, 0x21, 0x00


	//----- nvinfo : EIATTR_KPARAM_INFO
	.align		4
.L_11:
        /*0028*/ 	.byte	0x04, 0x17
        /*002a*/ 	.short	(.L_13 - .L_12)
.L_12:
        /*002c*/ 	.word	0x00000000
        /*0030*/ 	.short	0x0001
        /*0032*/ 	.short	0x0008
        /*0034*/ 	.byte	0x00, 0xf5, 0x21, 0x00


	//----- nvinfo : EIATTR_KPARAM_INFO
	.align		4
.L_13:
        /*0038*/ 	.byte	0x04, 0x17
        /*003a*/ 	.short	(.L_15 - .L_14)
.L_14:
        /*003c*/ 	.word	0x00000000
        /*0040*/ 	.short	0x0000
        /*0042*/ 	.short	0x0000
        /*0044*/ 	.byte	0x00, 0xf5, 0x21, 0x00


	//----- nvinfo : EIATTR_SPARSE_MMA_MASK
	.align		4
.L_15:
        /*0048*/ 	.byte	0x03, 0x50
        /*004a*/ 	.short	0x0000


	//----- nvinfo : EIATTR_MAXREG_COUNT
	.align		4
        /*004c*/ 	.byte	0x03, 0x1b
        /*004e*/ 	.short	0x00ff


	//----- nvinfo : EIATTR_MERCURY_ISA_VERSION
	.align		4
        /*0050*/ 	.byte	0x03, 0x5f
        /*0052*/ 	.short	0x0101


	//----- nvinfo : EIATTR_VRC_CTA_INIT_COUNT
	.align		4
        /*0054*/ 	.byte	0x02, 0x4a
	.zero		1
	.zero		1


	//----- nvinfo : EIATTR_EXIT_INSTR_OFFSETS
	.align		4
        /*0058*/ 	.byte	0x04, 0x1c
        /*005a*/ 	.short	(.L_17 - .L_16)


	//   ....[0]....
.L_16:
        /*005c*/ 	.word	0x00000070


	//   ....[1]....
        /*0060*/ 	.word	0x00000140


	//----- nvinfo : EIATTR_CBANK_PARAM_SIZE
	.align		4
.L_17:
        /*0064*/ 	.byte	0x03, 0x19
        /*0066*/ 	.short	0x001c


	//----- nvinfo : EIATTR_PARAM_CBANK
	.align		4
        /*0068*/ 	.byte	0x04, 0x0a
        /*006a*/ 	.short	(.L_19 - .L_18)
	.align		4
.L_18:
        /*006c*/ 	.word	index@(.nv.constant0._Z8abs_diffPKfS0_Pfi)
        /*0070*/ 	.short	0x0380
        /*0072*/ 	.short	0x001c


	//----- nvinfo : EIATTR_SW_WAR
	.align		4
.L_19:
        /*0074*/ 	.byte	0x04, 0x36
        /*0076*/ 	.short	(.L_21 - .L_20)
.L_20:
        /*0078*/ 	.word	0x00000008
.L_21:


//--------------------- .nv.callgraph             --------------------------
	.section	.nv.callgraph,"",@"SHT_CUDA_CALLGRAPH"
	.align	4
	.sectionentsize	8
	.align		4
        /*0000*/ 	.word	0x00000000
	.align		4
        /*0004*/ 	.word	0xffffffff
	.align		4
        /*0008*/ 	.word	0x00000000
	.align		4
        /*000c*/ 	.word	0xfffffffe
	.align		4
        /*0010*/ 	.word	0x00000000
	.align		4
        /*0014*/ 	.word	0xfffffffd
	.align		4
        /*0018*/ 	.word	0x00000000
	.align		4
        /*001c*/ 	.word	0xfffffffc


//--------------------- .text._Z8abs_diffPKfS0_Pfi --------------------------
	.section	.text._Z8abs_diffPKfS0_Pfi,"ax",@progbits
	.align	128
        .global         _Z8abs_diffPKfS0_Pfi
        .type           _Z8abs_diffPKfS0_Pfi,@function
        .size           _Z8abs_diffPKfS0_Pfi,(.L_x_1 - _Z8abs_diffPKfS0_Pfi)
        .other          _Z8abs_diffPKfS0_Pfi,@"STO_CUDA_ENTRY STV_DEFAULT"
_Z8abs_diffPKfS0_Pfi:
.text._Z8abs_diffPKfS0_Pfi:
[----:B------:R-:W-:Y:S01]  /*0000*/  LDC R1, c[0x0][0x37c] ;  /* 0x0000df00ff017b82 */ /* 0x000fe20000000800 */
[----:B------:R-:W0:Y:S07]  /*0010*/  S2R R0, SR_TID.X ;  /* 0x0000000000007919 */ /* 0x000e2e0000002100 */
[----:B------:R-:W0:Y:S01]  /*0020*/  S2UR UR4, SR_CTAID.X ;  /* 0x00000000000479c3 */ /* 0x000e220000002500 */
[----:B------:R-:W1:Y:S07]  /*0030*/  LDCU UR5, c[0x0][0x398] ;  /* 0x00007300ff0577ac */ /* 0x000e6e0008000800 */
[----:B------:R-:W0:Y:S02]  /*0040*/  LDC R9, c[0x0][0x360] ;  /* 0x0000d800ff097b82 */ /* 0x000e240000000800 */
[----:B0-----:R-:W-:-:S05]  /*0050*/  IMAD R9, R9, UR4, R0 ;  /* 0x0000000409097c24 */ /* 0x001fca000f8e0200 */
[----:B-1----:R-:W-:-:S13]  /*0060*/  ISETP.GE.AND P0, PT, R9, UR5, PT ;  /* 0x0000000509007c0c */ /* 0x002fda000bf06270 */
[----:B------:R-:W-:Y:S05]  /*0070*/  @P0 EXIT ;  /* 0x000000000000094d */ /* 0x000fea0003800000 */
[----:B------:R-:W0:Y:S01]  /*0080*/  LDC.64 R2, c[0x0][0x380] ;  /* 0x0000e000ff027b82 */ /* 0x000e220000000a00 */
[----:B------:R-:W1:Y:S07]  /*0090*/  LDCU.64 UR4, c[0x0][0x358] ;  /* 0x00006b00ff0477ac */ /* 0x000e6e0008000a00 */
[----:B------:R-:W2:Y:S08]  /*00a0*/  LDC.64 R4, c[0x0][0x388] ;  /* 0x0000e200ff047b82 */ /* 0x000eb00000000a00 */
[----:B------:R-:W3:Y:S01]  /*00b0*/  LDC.64 R6, c[0x0][0x390] ;  /* 0x0000e400ff067b82 */ /* 0x000ee20000000a00 */
[----:B0-----:R-:W-:-:S06]  /*00c0*/  IMAD.WIDE R2, R9, 0x4, R2 ;  /* 0x0000000409027825 */ /* 0x001fcc00078e0202 */
[----:B-1----:R-:W4:Y:S01]  /*00d0*/  LDG.E R2, desc[UR4][R2.64] ;  /* 0x0000000402027981 */ /* 0x002f22000c1e1900 */
[----:B--2---:R-:W-:-:S06]  /*00e0*/  IMAD.WIDE R4, R9, 0x4, R4 ;  /* 0x0000000409047825 */ /* 0x004fcc00078e0204 */
[----:B------:R-:W4:Y:S01]  /*00f0*/  LDG.E R5, desc[UR4][R4.64] ;  /* 0x0000000404057981 */ /* 0x000f22000c1e1900 */
[----:B---3--:R-:W-:-:S04]  /*0100*/  IMAD.WIDE R6, R9, 0x4, R6 ;  /* 0x0000000409067825 */ /* 0x008fc800078e0206 */
[----:B----4-:R-:W-:-:S04]  /*0110*/  FADD R0, R2, -R5 ;  /* 0x8000000502007221 */ /* 0x010fc80000000000 */
[----:B------:R-:W-:-:S05]  /*0120*/  FADD R9, |R0|, -RZ ;  /* 0x800000ff00097221 */ /* 0x000fca0000000200 */
[----:B------:R-:W-:Y:S01]  /*0130*/  STG.E desc[UR4][R6.64], R9 ;  /* 0x0000000906007986 */ /* 0x000fe2000c101904 */
[----:B------:R-:W-:Y:S05]  /*0140*/  EXIT ;  /* 0x000000000000794d */ /* 0x000fea0003800000 */
.L_x_0:
[----:B------:R-:W-:-:S00]  /*0150*/  BRA `(.L_x_0) ;  /* 0xfffffffc00fc7947 */ /* 0x000fc0000383ffff */
[----:B------:R-:W-:-:S00]  /*0160*/  NOP ;  /* 0x0000000000007918 */ /* 0x000fc00000000000 */
        /* <DEDUP_REMOVED lines=9> */
.L_x_1:


//--------------------- .nv.shared.reserved.0     --------------------------
	.section	.nv.shared.reserved.0,"aw",@nobits
	.weak		__nv_reservedSMEM_offset_0_alias
	.size		__nv_reservedSMEM_offset_0_alias, 0, 64
	.other		__nv_reservedSMEM_offset_0_alias,@"STO_CUDA_RESERVED_SHARED STV_DEFAULT"
__nv_reservedSMEM_offset_0_alias:
	.zero		0
	.zero		64


//--------------------- .nv.constant0._Z8abs_diffPKfS0_Pfi --------------------------
	.section	.nv.constant0._Z8abs_diffPKfS0_Pfi,"a",@progbits
	.sectionflags	@""
	.align	4
.nv.constant0._Z8abs_diffPKfS0_Pfi:
	.zero		924


//--------------------- SYMBOLS --------------------------

	.type		.nv.reservedSmem.offset0,@object
	.size		.nv.reservedSmem.offset0,0x4
